//
// Generated by NVIDIA NVVM Compiler
//
// Compiler Build ID: CL-36424714
// Cuda compilation tools, release 13.0, V13.0.88
// Based on NVVM 20.0.0
//

.version 9.0
.target sm_100
.address_size 64

	// .globl	_Z21simple_loop_kernel_ddPiS_

.visible .entry _Z21simple_loop_kernel_ddPiS_(
	.param .u64 .ptr .align 1 _Z21simple_loop_kernel_ddPiS__param_0,
	.param .u64 .ptr .align 1 _Z21simple_loop_kernel_ddPiS__param_1
)
{
	.reg .pred 	%p<3>;
	.reg .b32 	%r<9>;
	.reg .b64 	%rd<5>;

	ld.param.u64 	%rd1, [_Z21simple_loop_kernel_ddPiS__param_0];
	ld.param.u64 	%rd2, [_Z21simple_loop_kernel_ddPiS__param_1];
	mov.u32 	%r2, %ctaid.x;
	mov.u32 	%r3, %ntid.x;
	mul.lo.s32 	%r4, %r2, %r3;
	mov.u32 	%r5, %tid.x;
	neg.s32 	%r6, %r5;
	setp.ne.s32 	%p1, %r4, %r6;
	@%p1 bra 	$L__BB0_3;
	cvta.to.global.u64 	%rd3, %rd1;
	ld.global.u32 	%r1, [%rd3];
	setp.lt.s32 	%p2, %r1, 1;
	@%p2 bra 	$L__BB0_3;
	cvta.to.global.u64 	%rd4, %rd2;
	ld.global.u32 	%r7, [%rd4];
	add.s32 	%r8, %r1, %r7;
	st.global.u32 	[%rd4], %r8;
$L__BB0_3:
	ret;

}


// ===== COMPILED SASS (sm_100) =====

	.target	sm_100

	.elftype	@"ET_EXEC"


//--------------------- .note.nv.tkinfo           --------------------------
	.section	.note.nv.tkinfo,"",@"SHT_NOTE"
	.sectionflags	@"SHF_NOTE_NV_TKINFO"
	.tkinfo
        /*0018*/ 	.word	0x00000002
        /*0030*/ 	.string	""
        /*0030*/ 	.string	"ptxas"
        /*0030*/ 	.string	"Cuda compilation tools, release 13.0, V13.0.88"
        /*0030*/ 	.string	"Build cuda_13.0.r13.0/compiler.36424714_0"
        /*0030*/ 	.string	"-arch sm_100 -m 64 "



//--------------------- .note.nv.cuinfo           --------------------------
	.section	.note.nv.cuinfo,"",@"SHT_NOTE"
	.sectionflags	@"SHF_NOTE_NV_CUINFO"
        /*0018*/ 	.short	0x0002
        /*001a*/ 	.short	0x0064
        /*001c*/ 	.short	0x0082
	.zero		2


//--------------------- .nv.info                  --------------------------
	.section	.nv.info,"",@"SHT_CUDA_INFO"
	.align	4


	//----- nvinfo : EIATTR_REGCOUNT
	.align		4
        /*0000*/ 	.byte	0x04, 0x2f
        /*0002*/ 	.short	(.L_1 - .L_0)
	.align		4
.L_0:
        /*0004*/ 	.word	index@(_Z21simple_loop_kernel_ddPiS_)
        /*0008*/ 	.word	0x00000008


	//----- nvinfo : EIATTR_FRAME_SIZE
	.align		4
.L_1:
        /*000c*/ 	.byte	0x04, 0x11
        /*000e*/ 	.short	(.L_3 - .L_2)
	.align		4
.L_2:
        /*0010*/ 	.word	index@(_Z21simple_loop_kernel_ddPiS_)
        /*0014*/ 	.word	0x00000000


	//----- nvinfo : EIATTR_MIN_STACK_SIZE
	.align		4
.L_3:
        /*0018*/ 	.byte	0x04, 0x12
        /*001a*/ 	.short	(.L_5 - .L_4)
	.align		4
.L_4:
        /*001c*/ 	.word	index@(_Z21simple_loop_kernel_ddPiS_)
        /*0020*/ 	.word	0x00000000
.L_5:


//--------------------- .nv.compat                --------------------------
	.section	.nv.compat,"",@"SHT_CUDA_COMPAT_INFO"
	.align	4
        /*0000*/ 	.byte	0x02, 0x09, 0x00, 0x00, 0x02, 0x02, 0x01, 0x00, 0x02, 0x05, 0x05, 0x00, 0x03, 0x07, 0x01, 0x01
        /*0010*/ 	.byte	0x02, 0x03, 0x00, 0x00, 0x02, 0x06, 0x01, 0x00, 0x04, 0x0b, 0x08, 0x00, 0x09, 0x00, 0x00, 0x00
        /*0020*/ 	.byte	0x00, 0x00, 0x00, 0x00


//--------------------- .nv.info._Z21simple_loop_kernel_ddPiS_ --------------------------
	.section	.nv.info._Z21simple_loop_kernel_ddPiS_,"",@"SHT_CUDA_INFO"
	.sectionflags	@""
	.align	4


	//----- nvinfo : EIATTR_CUDA_API_VERSION
	.align		4
        /*0000*/ 	.byte	0x04, 0x37
        /*0002*/ 	.short	(.L_7 - .L_6)
.L_6:
        /*0004*/ 	.word	0x00000082


	//----- nvinfo : EIATTR_KPARAM_INFO
	.align		4
.L_7:
        /*0008*/ 	.byte	0x04, 0x17
        /*000a*/ 	.short	(.L_9 - .L_8)
.L_8:
        /*000c*/ 	.word	0x00000000
        /*0010*/ 	.short	0x0001
        /*0012*/ 	.short	0x0008
        /*0014*/ 	.byte	0x00, 0xf5, 0x21, 0x00


	//----- nvinfo : EIATTR_KPARAM_INFO
	.align		4
.L_9:
        /*0018*/ 	.byte	0x04, 0x17
        /*001a*/ 	.short	(.L_11 - .L_10)
.L_10:
        /*001c*/ 	.word	0x00000000
        /*0020*/ 	.short	0x0000
        /*0022*/ 	.short	0x0000
        /*0024*/ 	.byte	0x00, 0xf5, 0x21, 0x00


	//----- nvinfo : EIATTR_SPARSE_MMA_MASK
	.align		4
.L_11:
        /*0028*/ 	.byte	0x03, 0x50
        /*002a*/ 	.short	0x0000


	//----- nvinfo : EIATTR_MAXREG_COUNT
	.align		4
        /*002c*/ 	.byte	0x03, 0x1b
        /*002e*/ 	.short	0x00ff


	//----- nvinfo : EIATTR_MERCURY_ISA_VERSION
	.align		4
        /*0030*/ 	.byte	0x03, 0x5f
        /*0032*/ 	.short	0x0101


	//----- nvinfo : EIATTR_VRC_CTA_INIT_COUNT
	.align		4
        /*0034*/ 	.byte	0x02, 0x4a
	.zero		1
	.zero		1


	//----- nvinfo : EIATTR_EXIT_INSTR_OFFSETS
	.align		4
        /*0038*/ 	.byte	0x04, 0x1c
        /*003a*/ 	.short	(.L_13 - .L_12)


	//   ....[0]....
.L_12:
        /*003c*/ 	.word	0x00000070


	//   ....[1]....
        /*0040*/ 	.word	0x000000c0


	//   ....[2]....
        /*0044*/ 	.word	0x00000110


	//----- nvinfo : EIATTR_CBANK_PARAM_SIZE
	.align		4
.L_13:
        /*0048*/ 	.byte	0x03, 0x19
        /*004a*/ 	.short	0x0010


	//----- nvinfo : EIATTR_PARAM_CBANK
	.align		4
        /*004c*/ 	.byte	0x04, 0x0a
        /*004e*/ 	.short	(.L_15 - .L_14)
	.align		4
.L_14:
        /*0050*/ 	.word	index@(.nv.constant0._Z21simple_loop_kernel_ddPiS_)
        /*0054*/ 	.short	0x0380
        /*0056*/ 	.short	0x0010


	//----- nvinfo : EIATTR_SW_WAR
	.align		4
.L_15:
        /*0058*/ 	.byte	0x04, 0x36
        /*005a*/ 	.short	(.L_17 - .L_16)
.L_16:
        /*005c*/ 	.word	0x00000008
.L_17:


//--------------------- .nv.callgraph             --------------------------
	.section	.nv.callgraph,"",@"SHT_CUDA_CALLGRAPH"
	.align	4
	.sectionentsize	8
	.align		4
        /*0000*/ 	.word	0x00000000
	.align		4
        /*0004*/ 	.word	0xffffffff
	.align		4
        /*0008*/ 	.word	0x00000000
	.align		4
        /*000c*/ 	.word	0xfffffffe
	.align		4
        /*0010*/ 	.word	0x00000000
	.align		4
        /*0014*/ 	.word	0xfffffffd
	.align		4
        /*0018*/ 	.word	0x00000000
	.align		4
        /*001c*/ 	.word	0xfffffffc


//--------------------- .text._Z21simple_loop_kernel_ddPiS_ --------------------------
	.section	.text._Z21simple_loop_kernel_ddPiS_,"ax",@progbits
	.align	128
        .global         _Z21simple_loop_kernel_ddPiS_
        .type           _Z21simple_loop_kernel_ddPiS_,@function
        .size           _Z21simple_loop_kernel_ddPiS_,(.L_x_1 - _Z21simple_loop_kernel_ddPiS_)
        .other          _Z21simple_loop_kernel_ddPiS_,@"STO_CUDA_ENTRY STV_DEFAULT"
_Z21simple_loop_kernel_ddPiS_:
.text._Z21simple_loop_kernel_ddPiS_:
[----:B------:R-:W-:Y:S01]  /*0000*/  LDC R1, c[0x0][0x37c] ;  /* 0x0000df00ff017b82 */ /* 0x000fe20000000800 */
[----:B------:R-:W0:Y:S07]  /*0010*/  S2R R0, SR_TID.X ;  /* 0x0000000000007919 */ /* 0x000e2e0000002100 */
[----:B------:R-:W1:Y:S01]  /*0020*/  S2UR UR4, SR_CTAID.X ;  /* 0x00000000000479c3 */ /* 0x000e620000002500 */
[----:B------:R-:W1:Y:S02]  /*0030*/  LDCU UR5, c[0x0][0x360] ;  /* 0x00006c00ff0577ac */ /* 0x000e640008000800 */
[----:B-1----:R-:W-:Y:S01]  /*0040*/  UIMAD UR4, UR4, UR5, URZ ;  /* 0x00000005040472a4 */ /* 0x002fe2000f8e02ff */
[----:B0-----:R-:W-:-:S05]  /*0050*/  IMAD.MOV R0, RZ, RZ, -R0 ;  /* 0x000000ffff007224 */ /* 0x001fca00078e0a00 */
[----:B------:R-:W-:-:S13]  /*0060*/  ISETP.NE.AND P0, PT, R0, UR4, PT ;  /* 0x0000000400007c0c */ /* 0x000fda000bf05270 */
[----:B------:R-:W-:Y:S05]  /*0070*/  @P0 EXIT ;  /* 0x000000000000094d */ /* 0x000fea0003800000 */
[----:B------:R-:W0:Y:S01]  /*0080*/  LDC.64 R2, c[0x0][0x380] ;  /* 0x0000e000ff027b82 */ /* 0x000e220000000a00 */
[----:B------:R-:W0:Y:S02]  /*0090*/  LDCU.64 UR4, c[0x0][0x358] ;  /* 0x00006b00ff0477ac */ /* 0x000e240008000a00 */
[----:B0-----:R-:W2:Y:S02]  /*00a0*/  LDG.E R0, desc[UR4][R2.64] ;  /* 0x0000000402007981 */ /* 0x001ea4000c1e1900 */
[----:B--2---:R-:W-:-:S13]  /*00b0*/  ISETP.GE.AND P0, PT, R0, 0x1, PT ;  /* 0x000000010000780c */ /* 0x004fda0003f06270 */
[----:B------:R-:W-:Y:S05]  /*00c0*/  @!P0 EXIT ;  /* 0x000000000000894d */ /* 0x000fea0003800000 */
[----:B------:R-:W0:Y:S02]  /*00d0*/  LDC.64 R2, c[0x0][0x388] ;  /* 0x0000e200ff027b82 */ /* 0x000e240000000a00 */
[----:B0-----:R-:W2:Y:S02]  /*00e0*/  LDG.E R5, desc[UR4][R2.64] ;  /* 0x0000000402057981 */ /* 0x001ea4000c1e1900 */
[----:B--2---:R-:W-:-:S05]  /*00f0*/  IMAD.IADD R5, R0, 0x1, R5 ;  /* 0x0000000100057824 */ /* 0x004fca00078e0205 */
[----:B------:R-:W-:Y:S01]  /*0100*/  STG.E desc[UR4][R2.64], R5 ;  /* 0x0000000502007986 */ /* 0x000fe2000c101904 */
[----:B------:R-:W-:Y:S05]  /*0110*/  EXIT ;  /* 0x000000000000794d */ /* 0x000fea0003800000 */
.L_x_0:
[----:B------:R-:W-:-:S00]  /*0120*/  BRA `(.L_x_0) ;  /* 0xfffffffc00fc7947 */ /* 0x000fc0000383ffff */
[----:B------:R-:W-:-:S00]  /*0130*/  NOP ;  /* 0x0000000000007918 */ /* 0x000fc00000000000 */
        /* <DEDUP_REMOVED lines=12> */
.L_x_1:


//--------------------- .nv.shared.reserved.0     --------------------------
	.section	.nv.shared.reserved.0,"aw",@nobits
	.weak		__nv_reservedSMEM_offset_0_alias
	.size		__nv_reservedSMEM_offset_0_alias, 0, 64
	.other		__nv_reservedSMEM_offset_0_alias,@"STO_CUDA_RESERVED_SHARED STV_DEFAULT"
__nv_reservedSMEM_offset_0_alias:
	.zero		0
	.zero		64


//--------------------- .nv.constant0._Z21simple_loop_kernel_ddPiS_ --------------------------
	.section	.nv.constant0._Z21simple_loop_kernel_ddPiS_,"a",@progbits
	.sectionflags	@""
	.align	4
.nv.constant0._Z21simple_loop_kernel_ddPiS_:
	.zero		912


//--------------------- SYMBOLS --------------------------

	.type		.nv.reservedSmem.offset0,@object
	.size		.nv.reservedSmem.offset0,0x4
